//
// Generated by NVIDIA NVVM Compiler
//
// Compiler Build ID: CL-36424714
// Cuda compilation tools, release 13.0, V13.0.88
// Based on NVVM 20.0.0
//

.version 9.0
.target sm_100
.address_size 64

	// .globl	_Z2Q1PfS_S_m

.visible .entry _Z2Q1PfS_S_m(
	.param .u64 .ptr .align 1 _Z2Q1PfS_S_m_param_0,
	.param .u64 .ptr .align 1 _Z2Q1PfS_S_m_param_1,
	.param .u64 .ptr .align 1 _Z2Q1PfS_S_m_param_2,
	.param .u64 _Z2Q1PfS_S_m_param_3
)
{
	.reg .pred 	%p<2>;
	.reg .b32 	%r<5>;
	.reg .b32 	%f<4>;
	.reg .b64 	%rd<13>;

	ld.param.u64 	%rd2, [_Z2Q1PfS_S_m_param_0];
	ld.param.u64 	%rd3, [_Z2Q1PfS_S_m_param_1];
	ld.param.u64 	%rd4, [_Z2Q1PfS_S_m_param_2];
	ld.param.u64 	%rd5, [_Z2Q1PfS_S_m_param_3];
	mov.u32 	%r1, %ntid.x;
	mov.u32 	%r2, %ctaid.x;
	mov.u32 	%r3, %tid.x;
	mad.lo.s32 	%r4, %r1, %r2, %r3;
	cvt.s64.s32 	%rd1, %r4;
	setp.le.u64 	%p1, %rd5, %rd1;
	@%p1 bra 	$L__BB0_2;
	cvta.to.global.u64 	%rd6, %rd2;
	cvta.to.global.u64 	%rd7, %rd3;
	cvta.to.global.u64 	%rd8, %rd4;
	shl.b64 	%rd9, %rd1, 2;
	add.s64 	%rd10, %rd6, %rd9;
	ld.global.f32 	%f1, [%rd10];
	add.s64 	%rd11, %rd7, %rd9;
	ld.global.f32 	%f2, [%rd11];
	add.f32 	%f3, %f1, %f2;
	add.s64 	%rd12, %rd8, %rd9;
	st.global.f32 	[%rd12], %f3;
$L__BB0_2:
	ret;

}


// ===== COMPILED SASS (sm_100) =====

	.target	sm_100

	.elftype	@"ET_EXEC"


//--------------------- .note.nv.tkinfo           --------------------------
	.section	.note.nv.tkinfo,"",@"SHT_NOTE"
	.sectionflags	@"SHF_NOTE_NV_TKINFO"
	.tkinfo
        /*0018*/ 	.word	0x00000002
        /*0030*/ 	.string	""
        /*0030*/ 	.string	"ptxas"
        /*0030*/ 	.string	"Cuda compilation tools, release 13.0, V13.0.88"
        /*0030*/ 	.string	"Build cuda_13.0.r13.0/compiler.36424714_0"
        /*0030*/ 	.string	"-arch sm_100 -m 64 "



//--------------------- .note.nv.cuinfo           --------------------------
	.section	.note.nv.cuinfo,"",@"SHT_NOTE"
	.sectionflags	@"SHF_NOTE_NV_CUINFO"
        /*0018*/ 	.short	0x0002
        /*001a*/ 	.short	0x0064
        /*001c*/ 	.short	0x0082
	.zero		2


//--------------------- .nv.info                  --------------------------
	.section	.nv.info,"",@"SHT_CUDA_INFO"
	.align	4


	//----- nvinfo : EIATTR_REGCOUNT
	.align		4
        /*0000*/ 	.byte	0x04, 0x2f
        /*0002*/ 	.short	(.L_1 - .L_0)
	.align		4
.L_0:
        /*0004*/ 	.word	index@(_Z2Q1PfS_S_m)
        /*0008*/ 	.word	0x0000000c


	//----- nvinfo : EIATTR_FRAME_SIZE
	.align		4
.L_1:
        /*000c*/ 	.byte	0x04, 0x11
        /*000e*/ 	.short	(.L_3 - .L_2)
	.align		4
.L_2:
        /*0010*/ 	.word	index@(_Z2Q1PfS_S_m)
        /*0014*/ 	.word	0x00000000


	//----- nvinfo : EIATTR_MIN_STACK_SIZE
	.align		4
.L_3:
        /*0018*/ 	.byte	0x04, 0x12
        /*001a*/ 	.short	(.L_5 - .L_4)
	.align		4
.L_4:
        /*001c*/ 	.word	index@(_Z2Q1PfS_S_m)
        /*0020*/ 	.word	0x00000000
.L_5:


//--------------------- .nv.compat                --------------------------
	.section	.nv.compat,"",@"SHT_CUDA_COMPAT_INFO"
	.align	4
        /*0000*/ 	.byte	0x02, 0x09, 0x00, 0x00, 0x02, 0x02, 0x01, 0x00, 0x02, 0x05, 0x05, 0x00, 0x03, 0x07, 0x01, 0x01
        /*0010*/ 	.byte	0x02, 0x03, 0x00, 0x00, 0x02, 0x06, 0x01, 0x00, 0x04, 0x0b, 0x08, 0x00, 0x09, 0x00, 0x00, 0x00
        /*0020*/ 	.byte	0x00, 0x00, 0x00, 0x00


//--------------------- .nv.info._Z2Q1PfS_S_m     --------------------------
	.section	.nv.info._Z2Q1PfS_S_m,"",@"SHT_CUDA_INFO"
	.sectionflags	@""
	.align	4


	//----- nvinfo : EIATTR_CUDA_API_VERSION
	.align		4
        /*0000*/ 	.byte	0x04, 0x37
        /*0002*/ 	.short	(.L_7 - .L_6)
.L_6:
        /*0004*/ 	.word	0x00000082


	//----- nvinfo : EIATTR_KPARAM_INFO
	.align		4
.L_7:
        /*0008*/ 	.byte	0x04, 0x17
        /*000a*/ 	.short	(.L_9 - .L_8)
.L_8:
        /*000c*/ 	.word	0x00000000
        /*0010*/ 	.short	0x0003
        /*0012*/ 	.short	0x0018
        /*0014*/ 	.byte	0x00, 0xf0, 0x21, 0x00


	//----- nvinfo : EIATTR_KPARAM_INFO
	.align		4
.L_9:
        /*0018*/ 	.byte	0x04, 0x17
        /*001a*/ 	.short	(.L_11 - .L_10)
.L_10:
        /*001c*/ 	.word	0x00000000
        /*0020*/ 	.short	0x0002
        /*0022*/ 	.short	0x0010
        /*0024*/ 	.byte	0x00, 0xf5, 0x21, 0x00


	//----- nvinfo : EIATTR_KPARAM_INFO
	.align		4
.L_11:
        /*0028*/ 	.byte	0x04, 0x17
        /*002a*/ 	.short	(.L_13 - .L_12)
.L_12:
        /*002c*/ 	.word	0x00000000
        /*0030*/ 	.short	0x0001
        /*0032*/ 	.short	0x0008
        /*0034*/ 	.byte	0x00, 0xf5, 0x21, 0x00


	//----- nvinfo : EIATTR_KPARAM_INFO
	.align		4
.L_13:
        /*0038*/ 	.byte	0x04, 0x17
        /*003a*/ 	.short	(.L_15 - .L_14)
.L_14:
        /*003c*/ 	.word	0x00000000
        /*0040*/ 	.short	0x0000
        /*0042*/ 	.short	0x0000
        /*0044*/ 	.byte	0x00, 0xf5, 0x21, 0x00


	//----- nvinfo : EIATTR_SPARSE_MMA_MASK
	.align		4
.L_15:
        /*0048*/ 	.byte	0x03, 0x50
        /*004a*/ 	.short	0x0000


	//----- nvinfo : EIATTR_MAXREG_COUNT
	.align		4
        /*004c*/ 	.byte	0x03, 0x1b
        /*004e*/ 	.short	0x00ff


	//----- nvinfo : EIATTR_MERCURY_ISA_VERSION
	.align		4
        /*0050*/ 	.byte	0x03, 0x5f
        /*0052*/ 	.short	0x0101


	//----- nvinfo : EIATTR_VRC_CTA_INIT_COUNT
	.align		4
        /*0054*/ 	.byte	0x02, 0x4a
	.zero		1
	.zero		1


	//----- nvinfo : EIATTR_EXIT_INSTR_OFFSETS
	.align		4
        /*0058*/ 	.byte	0x04, 0x1c
        /*005a*/ 	.short	(.L_17 - .L_16)


	//   ....[0]....
.L_16:
        /*005c*/ 	.word	0x00000090


	//   ....[1]....
        /*0060*/ 	.word	0x00000190


	//----- nvinfo : EIATTR_CBANK_PARAM_SIZE
	.align		4
.L_17:
        /*0064*/ 	.byte	0x03, 0x19
        /*0066*/ 	.short	0x0020


	//----- nvinfo : EIATTR_PARAM_CBANK
	.align		4
        /*0068*/ 	.byte	0x04, 0x0a
        /*006a*/ 	.short	(.L_19 - .L_18)
	.align		4
.L_18:
        /*006c*/ 	.word	index@(.nv.constant0._Z2Q1PfS_S_m)
        /*0070*/ 	.short	0x0380
        /*0072*/ 	.short	0x0020


	//----- nvinfo : EIATTR_SW_WAR
	.align		4
.L_19:
        /*0074*/ 	.byte	0x04, 0x36
        /*0076*/ 	.short	(.L_21 - .L_20)
.L_20:
        /*0078*/ 	.word	0x00000008
.L_21:


//--------------------- .nv.callgraph             --------------------------
	.section	.nv.callgraph,"",@"SHT_CUDA_CALLGRAPH"
	.align	4
	.sectionentsize	8
	.align		4
        /*0000*/ 	.word	0x00000000
	.align		4
        /*0004*/ 	.word	0xffffffff
	.align		4
        /*0008*/ 	.word	0x00000000
	.align		4
        /*000c*/ 	.word	0xfffffffe
	.align		4
        /*0010*/ 	.word	0x00000000
	.align		4
        /*0014*/ 	.word	0xfffffffd
	.align		4
        /*0018*/ 	.word	0x00000000
	.align		4
        /*001c*/ 	.word	0xfffffffc


//--------------------- .text._Z2Q1PfS_S_m        --------------------------
	.section	.text._Z2Q1PfS_S_m,"ax",@progbits
	.align	128
        .global         _Z2Q1PfS_S_m
        .type           _Z2Q1PfS_S_m,@function
        .size           _Z2Q1PfS_S_m,(.L_x_1 - _Z2Q1PfS_S_m)
        .other          _Z2Q1PfS_S_m,@"STO_CUDA_ENTRY STV_DEFAULT"
_Z2Q1PfS_S_m:
.text._Z2Q1PfS_S_m:
[----:B------:R-:W-:Y:S01]  /*0000*/  LDC R1, c[0x0][0x37c] ;  /* 0x0000df00ff017b82 */ /* 0x000fe20000000800 */
[----:B------:R-:W0:Y:S01]  /*0010*/  S2R R0, SR_CTAID.X ;  /* 0x0000000000007919 */ /* 0x000e220000002500 */
[----:B------:R-:W0:Y:S01]  /*0020*/  LDCU UR4, c[0x0][0x360] ;  /* 0x00006c00ff0477ac */ /* 0x000e220008000800 */
[----:B------:R-:W0:Y:S01]  /*0030*/  S2R R3, SR_TID.X ;  /* 0x0000000000037919 */ /* 0x000e220000002100 */
[----:B------:R-:W1:Y:S01]  /*0040*/  LDCU.64 UR6, c[0x0][0x398] ;  /* 0x00007300ff0677ac */ /* 0x000e620008000a00 */
[----:B0-----:R-:W-:-:S05]  /*0050*/  IMAD R0, R0, UR4, R3 ;  /* 0x0000000400007c24 */ /* 0x001fca000f8e0203 */
[----:B-1----:R-:W-:Y:S02]  /*0060*/  ISETP.GE.U32.AND P0, PT, R0, UR6, PT ;  /* 0x0000000600007c0c */ /* 0x002fe4000bf06070 */
[----:B------:R-:W-:-:S04]  /*0070*/  SHF.R.S32.HI R3, RZ, 0x1f, R0 ;  /* 0x0000001fff037819 */ /* 0x000fc80000011400 */
[----:B------:R-:W-:-:S13]  /*0080*/  ISETP.GE.U32.AND.EX P0, PT, R3, UR7, PT, P0 ;  /* 0x0000000703007c0c */ /* 0x000fda000bf06100 */
[----:B------:R-:W-:Y:S05]  /*0090*/  @P0 EXIT ;  /* 0x000000000000094d */ /* 0x000fea0003800000 */
[----:B------:R-:W0:Y:S01]  /*00a0*/  LDCU.128 UR8, c[0x0][0x380] ;  /* 0x00007000ff0877ac */ /* 0x000e220008000c00 */
[C---:B------:R-:W-:Y:S01]  /*00b0*/  IMAD.SHL.U32 R6, R0.reuse, 0x4, RZ ;  /* 0x0000000400067824 */ /* 0x040fe200078e00ff */
[----:B------:R-:W-:Y:S01]  /*00c0*/  SHF.L.U64.HI R0, R0, 0x2, R3 ;  /* 0x0000000200007819 */ /* 0x000fe20000010203 */
[----:B------:R-:W1:Y:S01]  /*00d0*/  LDCU.64 UR4, c[0x0][0x358] ;  /* 0x00006b00ff0477ac */ /* 0x000e620008000a00 */
[----:B------:R-:W2:Y:S02]  /*00e0*/  LDCU.64 UR6, c[0x0][0x390] ;  /* 0x00007200ff0677ac */ /* 0x000ea40008000a00 */
[C---:B0-----:R-:W-:Y:S02]  /*00f0*/  IADD3 R4, P1, PT, R6.reuse, UR10, RZ ;  /* 0x0000000a06047c10 */ /* 0x041fe4000ff3e0ff */
[----:B------:R-:W-:Y:S02]  /*0100*/  IADD3 R2, P0, PT, R6, UR8, RZ ;  /* 0x0000000806027c10 */ /* 0x000fe4000ff1e0ff */
[----:B------:R-:W-:-:S02]  /*0110*/  IADD3.X R5, PT, PT, R0, UR11, RZ, P1, !PT ;  /* 0x0000000b00057c10 */ /* 0x000fc40008ffe4ff */
[----:B------:R-:W-:-:S04]  /*0120*/  IADD3.X R3, PT, PT, R0, UR9, RZ, P0, !PT ;  /* 0x0000000900037c10 */ /* 0x000fc800087fe4ff */
[----:B-1----:R-:W3:Y:S04]  /*0130*/  LDG.E R5, desc[UR4][R4.64] ;  /* 0x0000000404057981 */ /* 0x002ee8000c1e1900 */
[----:B------:R-:W3:Y:S01]  /*0140*/  LDG.E R2, desc[UR4][R2.64] ;  /* 0x0000000402027981 */ /* 0x000ee2000c1e1900 */
[----:B--2---:R-:W-:-:S04]  /*0150*/  IADD3 R6, P0, PT, R6, UR6, RZ ;  /* 0x0000000606067c10 */ /* 0x004fc8000ff1e0ff */
[----:B------:R-:W-:Y:S01]  /*0160*/  IADD3.X R7, PT, PT, R0, UR7, RZ, P0, !PT ;  /* 0x0000000700077c10 */ /* 0x000fe200087fe4ff */
[----:B---3--:R-:W-:-:S05]  /*0170*/  FADD R9, R2, R5 ;  /* 0x0000000502097221 */ /* 0x008fca0000000000 */
[----:B------:R-:W-:Y:S01]  /*0180*/  STG.E desc[UR4][R6.64], R9 ;  /* 0x0000000906007986 */ /* 0x000fe2000c101904 */
[----:B------:R-:W-:Y:S05]  /*0190*/  EXIT ;  /* 0x000000000000794d */ /* 0x000fea0003800000 */
.L_x_0:
[----:B------:R-:W-:-:S00]  /*01a0*/  BRA `(.L_x_0) ;  /* 0xfffffffc00fc7947 */ /* 0x000fc0000383ffff */
[----:B------:R-:W-:-:S00]  /*01b0*/  NOP ;  /* 0x0000000000007918 */ /* 0x000fc00000000000 */
        /* <DEDUP_REMOVED lines=12> */
.L_x_1:


//--------------------- .nv.shared.reserved.0     --------------------------
	.section	.nv.shared.reserved.0,"aw",@nobits
	.weak		__nv_reservedSMEM_offset_0_alias
	.size		__nv_reservedSMEM_offset_0_alias, 0, 64
	.other		__nv_reservedSMEM_offset_0_alias,@"STO_CUDA_RESERVED_SHARED STV_DEFAULT"
__nv_reservedSMEM_offset_0_alias:
	.zero		0
	.zero		64


//--------------------- .nv.constant0._Z2Q1PfS_S_m --------------------------
	.section	.nv.constant0._Z2Q1PfS_S_m,"a",@progbits
	.sectionflags	@""
	.align	4
.nv.constant0._Z2Q1PfS_S_m:
	.zero		928


//--------------------- SYMBOLS --------------------------

	.type		.nv.reservedSmem.offset0,@object
	.size		.nv.reservedSmem.offset0,0x4
